	.headerflags	@"EF_CUDA_TEXMODE_UNIFIED EF_CUDA_64BIT_ADDRESS EF_CUDA_ACCELERATORS EF_CUDA_SM90 EF_CUDA_VIRTUAL_SM(EF_CUDA_SM90)"
	.elftype	@"ET_EXEC"


//--------------------- .nv.info                  --------------------------
	.section	.nv.info,"",@"SHT_CUDA_INFO"
	.align	4


	//----- nvinfo : EIATTR_REGCOUNT
	.align		4
        /*0000*/ 	.byte	0x04, 0x2f
        /*0002*/ 	.short	(.L_1 - .L_0)
	.align		4
.L_0:
        /*0004*/ 	.word	index@(triton_poi_fused_add_clamp_136)
        /*0008*/ 	.word	0x0000000b


	//----- nvinfo : EIATTR_MIN_STACK_SIZE
	.align		4
.L_1:
        /*000c*/ 	.byte	0x04, 0x12
        /*000e*/ 	.short	(.L_3 - .L_2)
	.align		4
.L_2:
        /*0010*/ 	.word	index@(triton_poi_fused_add_clamp_136)
        /*0014*/ 	.word	0x00000000


	//----- nvinfo : EIATTR_FRAME_SIZE
	.align		4
.L_3:
        /*0018*/ 	.byte	0x04, 0x11
        /*001a*/ 	.short	(.L_5 - .L_4)
	.align		4
.L_4:
        /*001c*/ 	.word	index@(triton_poi_fused_add_clamp_136)
        /*0020*/ 	.word	0x00000000


	//----- nvinfo : EIATTR_MIN_STACK_SIZE
	.align		4
.L_5:
        /*0024*/ 	.byte	0x04, 0x12
        /*0026*/ 	.short	(.L_7 - .L_6)
	.align		4
.L_6:
        /*0028*/ 	.word	index@(triton_poi_fused_add_clamp_136)
        /*002c*/ 	.word	0x00000000
.L_7:


//--------------------- .nv.info.triton_poi_fused_add_clamp_136 --------------------------
	.section	.nv.info.triton_poi_fused_add_clamp_136,"",@"SHT_CUDA_INFO"
	.sectionflags	@""
	.align	4


	//----- nvinfo : EIATTR_CUDA_API_VERSION
	.align		4
        /*0000*/ 	.byte	0x04, 0x37
        /*0002*/ 	.short	(.L_9 - .L_8)
.L_8:
        /*0004*/ 	.word	0x0000007c


	//----- nvinfo : EIATTR_KPARAM_INFO
	.align		4
.L_9:
        /*0008*/ 	.byte	0x04, 0x17
        /*000a*/ 	.short	(.L_11 - .L_10)
.L_10:
        /*000c*/ 	.word	0x00000000
        /*0010*/ 	.short	0x0001
        /*0012*/ 	.short	0x0008
        /*0014*/ 	.byte	0x00, 0xf0, 0x11, 0x00


	//----- nvinfo : EIATTR_KPARAM_INFO
	.align		4
.L_11:
        /*0018*/ 	.byte	0x04, 0x17
        /*001a*/ 	.short	(.L_13 - .L_12)
.L_12:
        /*001c*/ 	.word	0x00000000
        /*0020*/ 	.short	0x0000
        /*0022*/ 	.short	0x0000
        /*0024*/ 	.byte	0x00, 0xf4, 0x21, 0x00


	//----- nvinfo : EIATTR_SPARSE_MMA_MASK
	.align		4
.L_13:
        /*0028*/ 	.byte	0x03, 0x50
        /*002a*/ 	.short	0x0000


	//----- nvinfo : EIATTR_MAXREG_COUNT
	.align		4
        /*002c*/ 	.byte	0x03, 0x1b
        /*002e*/ 	.short	0x00ff


	//----- nvinfo : EIATTR_EXIT_INSTR_OFFSETS
	.align		4
        /*0030*/ 	.byte	0x04, 0x1c
        /*0032*/ 	.short	(.L_15 - .L_14)


	//   ....[0]....
.L_14:
        /*0034*/ 	.word	0x000001b0


	//   ....[1]....
        /*0038*/ 	.word	0x00000200


	//----- nvinfo : EIATTR_REQNTID
	.align		4
.L_15:
        /*003c*/ 	.byte	0x04, 0x10
        /*003e*/ 	.short	(.L_17 - .L_16)
.L_16:
        /*0040*/ 	.word	0x00000020
        /*0044*/ 	.word	0x00000001
        /*0048*/ 	.word	0x00000001


	//----- nvinfo : EIATTR_CBANK_PARAM_SIZE
	.align		4
.L_17:
        /*004c*/ 	.byte	0x03, 0x19
        /*004e*/ 	.short	0x000c


	//----- nvinfo : EIATTR_PARAM_CBANK
	.align		4
        /*0050*/ 	.byte	0x04, 0x0a
        /*0052*/ 	.short	(.L_19 - .L_18)
	.align		4
.L_18:
        /*0054*/ 	.word	index@(.nv.constant0.triton_poi_fused_add_clamp_136)
        /*0058*/ 	.short	0x0210
        /*005a*/ 	.short	0x000c


	//----- nvinfo : EIATTR_SW_WAR
	.align		4
.L_19:
        /*005c*/ 	.byte	0x04, 0x36
        /*005e*/ 	.short	(.L_21 - .L_20)
.L_20:
        /*0060*/ 	.word	0x00000008
.L_21:


//--------------------- .nv.callgraph             --------------------------
	.section	.nv.callgraph,"",@"SHT_CUDA_CALLGRAPH"
	.align	4
	.sectionentsize	8
	.align		4
        /*0000*/ 	.word	0x00000000
	.align		4
        /*0004*/ 	.word	0xffffffff
	.align		4
        /*0008*/ 	.word	0x00000000
	.align		4
        /*000c*/ 	.word	0xfffffffe
	.align		4
        /*0010*/ 	.word	0x00000000
	.align		4
        /*0014*/ 	.word	0xfffffffd
	.align		4
        /*0018*/ 	.word	0x00000000
	.align		4
        /*001c*/ 	.word	0xfffffffc


//--------------------- .text.triton_poi_fused_add_clamp_136 --------------------------
	.section	.text.triton_poi_fused_add_clamp_136,"ax",@progbits
	.align	128
        .global         triton_poi_fused_add_clamp_136
        .type           triton_poi_fused_add_clamp_136,@function
        .size           triton_poi_fused_add_clamp_136,(.L_x_1 - triton_poi_fused_add_clamp_136)
        .other          triton_poi_fused_add_clamp_136,@"STO_CUDA_ENTRY STV_DEFAULT"
triton_poi_fused_add_clamp_136:
.text.triton_poi_fused_add_clamp_136:
[----:B------:R-:W0:Y:S02]  /*0000*/  LDC R1, c[0x0][0x28] ;  /* 0x00000a00ff017b82 */ /* 0x000e240000000800 */
[----:B------:R-:W1:Y:S01]  /*0010*/  S2R R0, SR_TID.X ;  /* 0x0000000000007919 */ /* 0x000e620000002100 */
[----:B------:R-:W-:Y:S01]  /*0020*/  IMAD.MOV.U32 R3, RZ, RZ, 0x3e000000 ;  /* 0x3e000000ff037424 */ /* 0x000fe200078e00ff */
[----:B------:R-:W2:Y:S01]  /*0030*/  S2R R5, SR_CTAID.X ;  /* 0x0000000000057919 */ /* 0x000ea20000002500 */
[----:B-1----:R-:W-:-:S05]  /*0040*/  IMAD.SHL.U32 R0, R0, 0x2, RZ ;  /* 0x0000000200007824 */ /* 0x002fca00078e00ff */
[----:B------:R-:W-:-:S05]  /*0050*/  LOP3.LUT R0, R0, 0x3e, RZ, 0xc0, !PT ;  /* 0x0000003e00007812 */ /* 0x000fca00078ec0ff */
[----:B--2---:R-:W-:-:S05]  /*0060*/  IMAD R5, R5, 0x40, R0 ;  /* 0x0000004005057824 */ /* 0x004fca00078e0200 */
[----:B------:R-:W-:Y:S02]  /*0070*/  IADD3 R0, R5, 0x1, RZ ;  /* 0x0000000105007810 */ /* 0x000fe40007ffe0ff */
[----:B------:R-:W-:Y:S02]  /*0080*/  I2FP.F32.S32 R2, R5 ;  /* 0x0000000500027245 */ /* 0x000fe40000201400 */
[----:B------:R-:W-:Y:S02]  /*0090*/  I2FP.F32.S32 R0, R0 ;  /* 0x0000000000007245 */ /* 0x000fe40000201400 */
[----:B------:R-:W-:Y:S01]  /*00a0*/  ISETP.GE.AND P0, PT, R5, 0x40, PT ;  /* 0x000000400500780c */ /* 0x000fe20003f06270 */
[----:B------:R-:W-:Y:S02]  /*00b0*/  FADD R2, R2, 0.5 ;  /* 0x3f00000002027421 */ /* 0x000fe40000000000 */
[----:B------:R-:W-:Y:S02]  /*00c0*/  FADD R0, R0, 0.5 ;  /* 0x3f00000000007421 */ /* 0x000fe40000000000 */
[----:B------:R-:W-:-:S02]  /*00d0*/  FFMA R2, R2, R3, -0.5 ;  /* 0xbf00000002027423 */ /* 0x000fc40000000003 */
[----:B------:R-:W-:-:S03]  /*00e0*/  FFMA R0, R0, R3, -0.5 ;  /* 0xbf00000000007423 */ /* 0x000fc60000000003 */
[----:B------:R-:W-:Y:S02]  /*00f0*/  FMNMX R4, RZ, R2, !PT ;  /* 0x00000002ff047209 */ /* 0x000fe40007800000 */
[----:B------:R-:W-:Y:S01]  /*0100*/  FMNMX R0, RZ, R0, !PT ;  /* 0x00000000ff007209 */ /* 0x000fe20007800000 */
[----:B------:R-:W1:Y:S03]  /*0110*/  LDC.64 R2, c[0x0][0x210] ;  /* 0x00008400ff027b82 */ /* 0x000e660000000a00 */
[----:B------:R-:W2:Y:S08]  /*0120*/  F2I.TRUNC.NTZ R4, R4 ;  /* 0x0000000400047305 */ /* 0x000eb0000020f100 */
[----:B------:R-:W3:Y:S01]  /*0130*/  F2I.TRUNC.NTZ R0, R0 ;  /* 0x0000000000007305 */ /* 0x000ee2000020f100 */
[----:B--2---:R-:W-:-:S05]  /*0140*/  VIMNMX R6, R4, 0x6, PT ;  /* 0x0000000604067848 */ /* 0x004fca0003fe0100 */
[----:B------:R-:W-:Y:S02]  /*0150*/  VIADD R6, R6, 0x1 ;  /* 0x0000000106067836 */ /* 0x000fe40000000000 */
[----:B-1----:R-:W-:Y:S01]  /*0160*/  IMAD.WIDE R2, R5, 0x8, R2 ;  /* 0x0000000805027825 */ /* 0x002fe200078e0202 */
[----:B---3--:R-:W-:Y:S02]  /*0170*/  VIMNMX R7, R0, 0x6, PT ;  /* 0x0000000600077848 */ /* 0x008fe40003fe0100 */
[----:B------:R-:W-:Y:S02]  /*0180*/  SHF.R.S32.HI R5, RZ, 0x1f, R6 ;  /* 0x0000001fff057819 */ /* 0x000fe40000011406 */
[----:B------:R-:W-:-:S04]  /*0190*/  IADD3 R8, R7, 0x1, RZ ;  /* 0x0000000107087810 */ /* 0x000fc80007ffe0ff */
[----:B------:R-:W-:Y:S01]  /*01a0*/  SHF.R.S32.HI R7, RZ, 0x1f, R8 ;  /* 0x0000001fff077819 */ /* 0x000fe20000011408 */
[----:B------:R-:W-:Y:S06]  /*01b0*/  @P0 EXIT ;  /* 0x000000000000094d */ /* 0x000fec0003800000 */
[----:B------:R-:W-:Y:S01]  /*01c0*/  IMAD.MOV.U32 R4, RZ, RZ, R6 ;  /* 0x000000ffff047224 */ /* 0x000fe200078e0006 */
[----:B------:R-:W-:Y:S01]  /*01d0*/  MOV R6, R8 ;  /* 0x0000000800067202 */ /* 0x000fe20000000f00 */
[----:B------:R-:W-:-:S04]  /*01e0*/  ULDC.64 UR4, c[0x0][0x208] ;  /* 0x0000820000047ab9 */ /* 0x000fc80000000a00 */
[----:B------:R-:W-:Y:S01]  /*01f0*/  STG.E.128 desc[UR4][R2.64], R4 ;  /* 0x0000000402007986 */ /* 0x000fe2000c101d04 */
[----:B------:R-:W-:Y:S05]  /*0200*/  EXIT ;  /* 0x000000000000794d */ /* 0x000fea0003800000 */
.L_x_0:
[----:B------:R-:W-:-:S00]  /*0210*/  BRA `(.L_x_0) ;  /* 0xfffffffc00fc7947 */ /* 0x000fc0000383ffff */
[----:B------:R-:W-:-:S00]  /*0220*/  NOP ;  /* 0x0000000000007918 */ /* 0x000fc00000000000 */
        /* <DEDUP_REMOVED lines=13> */
.L_x_1:


//--------------------- .nv.constant0.triton_poi_fused_add_clamp_136 --------------------------
	.section	.nv.constant0.triton_poi_fused_add_clamp_136,"a",@progbits
	.sectionflags	@""
	.align	4
.nv.constant0.triton_poi_fused_add_clamp_136:
	.zero		540
